//
// Generated by NVIDIA NVVM Compiler
//
// Compiler Build ID: CL-36424714
// Cuda compilation tools, release 13.0, V13.0.88
// Based on NVVM 20.0.0
//

.version 9.0
.target sm_100
.address_size 64

	// .globl	_Z3funPd
.extern .func  (.param .b32 func_retval0) vprintf
(
	.param .b64 vprintf_param_0,
	.param .b64 vprintf_param_1
)
;
.global .align 1 .b8 $str[9] = {78, 78, 32, 61, 32, 37, 100, 10};

.visible .entry _Z3funPd(
	.param .u64 .ptr .align 1 _Z3funPd_param_0
)
{
	.local .align 8 .b8 	__local_depot0[8];
	.reg .b64 	%SP;
	.reg .b64 	%SPL;
	.reg .pred 	%p<2>;
	.reg .b32 	%r<8>;
	.reg .b64 	%rd<7>;
	.reg .b64 	%fd<68>;

	mov.u64 	%SPL, __local_depot0;
	cvta.local.u64 	%SP, %SPL;
	ld.param.u64 	%rd1, [_Z3funPd_param_0];
	add.u64 	%rd2, %SP, 0;
	add.u64 	%rd3, %SPL, 0;
	mov.b32 	%r4, 1;
	st.local.u32 	[%rd3], %r4;
	mov.u64 	%rd4, $str;
	cvta.global.u64 	%rd5, %rd4;
	{ // callseq 0, 0
	.param .b64 param0;
	st.param.b64 	[param0], %rd5;
	.param .b64 param1;
	st.param.b64 	[param1], %rd2;
	.param .b32 retval0;
	call.uni (retval0), 
	vprintf, 
	(
	param0, 
	param1
	);
	ld.param.b32 	%r5, [retval0];
	} // callseq 0
	mov.b32 	%r7, 0;
	mov.f64 	%fd67, 0d0000000000000000;
$L__BB0_1:
	add.f64 	%fd4, %fd67, 0d400921FB5A7ED197;
	add.f64 	%fd5, %fd4, 0d400921FB5A7ED197;
	add.f64 	%fd6, %fd5, 0d400921FB5A7ED197;
	add.f64 	%fd7, %fd6, 0d400921FB5A7ED197;
	add.f64 	%fd8, %fd7, 0d400921FB5A7ED197;
	add.f64 	%fd9, %fd8, 0d400921FB5A7ED197;
	add.f64 	%fd10, %fd9, 0d400921FB5A7ED197;
	add.f64 	%fd11, %fd10, 0d400921FB5A7ED197;
	add.f64 	%fd12, %fd11, 0d400921FB5A7ED197;
	add.f64 	%fd13, %fd12, 0d400921FB5A7ED197;
	add.f64 	%fd14, %fd13, 0d400921FB5A7ED197;
	add.f64 	%fd15, %fd14, 0d400921FB5A7ED197;
	add.f64 	%fd16, %fd15, 0d400921FB5A7ED197;
	add.f64 	%fd17, %fd16, 0d400921FB5A7ED197;
	add.f64 	%fd18, %fd17, 0d400921FB5A7ED197;
	add.f64 	%fd19, %fd18, 0d400921FB5A7ED197;
	add.f64 	%fd20, %fd19, 0d400921FB5A7ED197;
	add.f64 	%fd21, %fd20, 0d400921FB5A7ED197;
	add.f64 	%fd22, %fd21, 0d400921FB5A7ED197;
	add.f64 	%fd23, %fd22, 0d400921FB5A7ED197;
	add.f64 	%fd24, %fd23, 0d400921FB5A7ED197;
	add.f64 	%fd25, %fd24, 0d400921FB5A7ED197;
	add.f64 	%fd26, %fd25, 0d400921FB5A7ED197;
	add.f64 	%fd27, %fd26, 0d400921FB5A7ED197;
	add.f64 	%fd28, %fd27, 0d400921FB5A7ED197;
	add.f64 	%fd29, %fd28, 0d400921FB5A7ED197;
	add.f64 	%fd30, %fd29, 0d400921FB5A7ED197;
	add.f64 	%fd31, %fd30, 0d400921FB5A7ED197;
	add.f64 	%fd32, %fd31, 0d400921FB5A7ED197;
	add.f64 	%fd33, %fd32, 0d400921FB5A7ED197;
	add.f64 	%fd34, %fd33, 0d400921FB5A7ED197;
	add.f64 	%fd35, %fd34, 0d400921FB5A7ED197;
	add.f64 	%fd36, %fd35, 0d400921FB5A7ED197;
	add.f64 	%fd37, %fd36, 0d400921FB5A7ED197;
	add.f64 	%fd38, %fd37, 0d400921FB5A7ED197;
	add.f64 	%fd39, %fd38, 0d400921FB5A7ED197;
	add.f64 	%fd40, %fd39, 0d400921FB5A7ED197;
	add.f64 	%fd41, %fd40, 0d400921FB5A7ED197;
	add.f64 	%fd42, %fd41, 0d400921FB5A7ED197;
	add.f64 	%fd43, %fd42, 0d400921FB5A7ED197;
	add.f64 	%fd44, %fd43, 0d400921FB5A7ED197;
	add.f64 	%fd45, %fd44, 0d400921FB5A7ED197;
	add.f64 	%fd46, %fd45, 0d400921FB5A7ED197;
	add.f64 	%fd47, %fd46, 0d400921FB5A7ED197;
	add.f64 	%fd48, %fd47, 0d400921FB5A7ED197;
	add.f64 	%fd49, %fd48, 0d400921FB5A7ED197;
	add.f64 	%fd50, %fd49, 0d400921FB5A7ED197;
	add.f64 	%fd51, %fd50, 0d400921FB5A7ED197;
	add.f64 	%fd52, %fd51, 0d400921FB5A7ED197;
	add.f64 	%fd53, %fd52, 0d400921FB5A7ED197;
	add.f64 	%fd54, %fd53, 0d400921FB5A7ED197;
	add.f64 	%fd55, %fd54, 0d400921FB5A7ED197;
	add.f64 	%fd56, %fd55, 0d400921FB5A7ED197;
	add.f64 	%fd57, %fd56, 0d400921FB5A7ED197;
	add.f64 	%fd58, %fd57, 0d400921FB5A7ED197;
	add.f64 	%fd59, %fd58, 0d400921FB5A7ED197;
	add.f64 	%fd60, %fd59, 0d400921FB5A7ED197;
	add.f64 	%fd61, %fd60, 0d400921FB5A7ED197;
	add.f64 	%fd62, %fd61, 0d400921FB5A7ED197;
	add.f64 	%fd63, %fd62, 0d400921FB5A7ED197;
	add.f64 	%fd64, %fd63, 0d400921FB5A7ED197;
	add.f64 	%fd65, %fd64, 0d400921FB5A7ED197;
	add.f64 	%fd66, %fd65, 0d400921FB5A7ED197;
	add.f64 	%fd67, %fd66, 0d400921FB5A7ED197;
	add.s32 	%r7, %r7, 64;
	setp.ne.s32 	%p1, %r7, 1000000;
	@%p1 bra 	$L__BB0_1;
	cvta.to.global.u64 	%rd6, %rd1;
	st.global.f64 	[%rd6], %fd67;
	ret;

}


// ===== COMPILED SASS (sm_100) =====

	.target	sm_100

	.elftype	@"ET_EXEC"


//--------------------- .note.nv.tkinfo           --------------------------
	.section	.note.nv.tkinfo,"",@"SHT_NOTE"
	.sectionflags	@"SHF_NOTE_NV_TKINFO"
	.tkinfo
        /*0018*/ 	.word	0x00000002
        /*0030*/ 	.string	""
        /*0030*/ 	.string	"ptxas"
        /*0030*/ 	.string	"Cuda compilation tools, release 13.0, V13.0.88"
        /*0030*/ 	.string	"Build cuda_13.0.r13.0/compiler.36424714_0"
        /*0030*/ 	.string	"-arch sm_100 -m 64 "



//--------------------- .note.nv.cuinfo           --------------------------
	.section	.note.nv.cuinfo,"",@"SHT_NOTE"
	.sectionflags	@"SHF_NOTE_NV_CUINFO"
        /*0018*/ 	.short	0x0002
        /*001a*/ 	.short	0x0064
        /*001c*/ 	.short	0x0082
	.zero		2


//--------------------- .nv.info                  --------------------------
	.section	.nv.info,"",@"SHT_CUDA_INFO"
	.align	4


	//----- nvinfo : EIATTR_REGCOUNT
	.align		4
        /*0000*/ 	.byte	0x04, 0x2f
        /*0002*/ 	.short	(.L_2 - .L_1)
	.align		4
.L_1:
        /*0004*/ 	.word	index@(_Z3funPd)
        /*0008*/ 	.word	0x00000018


	//----- nvinfo : EIATTR_FRAME_SIZE
	.align		4
.L_2:
        /*000c*/ 	.byte	0x04, 0x11
        /*000e*/ 	.short	(.L_4 - .L_3)
	.align		4
.L_3:
        /*0010*/ 	.word	index@(_Z3funPd)
        /*0014*/ 	.word	0x00000008


	//----- nvinfo : EIATTR_MIN_STACK_SIZE
	.align		4
.L_4:
        /*0018*/ 	.byte	0x04, 0x12
        /*001a*/ 	.short	(.L_6 - .L_5)
	.align		4
.L_5:
        /*001c*/ 	.word	index@(_Z3funPd)
        /*0020*/ 	.word	0x00000008
.L_6:


//--------------------- .nv.compat                --------------------------
	.section	.nv.compat,"",@"SHT_CUDA_COMPAT_INFO"
	.align	4
        /*0000*/ 	.byte	0x02, 0x09, 0x00, 0x00, 0x02, 0x02, 0x01, 0x00, 0x02, 0x05, 0x05, 0x00, 0x03, 0x07, 0x01, 0x01
        /*0010*/ 	.byte	0x02, 0x03, 0x00, 0x00, 0x02, 0x06, 0x01, 0x00, 0x04, 0x0b, 0x08, 0x00, 0x01, 0x00, 0x00, 0x00
        /*0020*/ 	.byte	0x00, 0x00, 0x00, 0x00


//--------------------- .nv.info._Z3funPd         --------------------------
	.section	.nv.info._Z3funPd,"",@"SHT_CUDA_INFO"
	.sectionflags	@""
	.align	4


	//----- nvinfo : EIATTR_CUDA_API_VERSION
	.align		4
        /*0000*/ 	.byte	0x04, 0x37
        /*0002*/ 	.short	(.L_8 - .L_7)
.L_7:
        /*0004*/ 	.word	0x00000082


	//----- nvinfo : EIATTR_KPARAM_INFO
	.align		4
.L_8:
        /*0008*/ 	.byte	0x04, 0x17
        /*000a*/ 	.short	(.L_10 - .L_9)
.L_9:
        /*000c*/ 	.word	0x00000000
        /*0010*/ 	.short	0x0000
        /*0012*/ 	.short	0x0000
        /*0014*/ 	.byte	0x00, 0xf5, 0x21, 0x00


	//----- nvinfo : EIATTR_SPARSE_MMA_MASK
	.align		4
.L_10:
        /*0018*/ 	.byte	0x03, 0x50
        /*001a*/ 	.short	0x0000


	//----- nvinfo : EIATTR_MAXREG_COUNT
	.align		4
        /*001c*/ 	.byte	0x03, 0x1b
        /*001e*/ 	.short	0x00ff


	//----- nvinfo : EIATTR_EXTERNS
	.align		4
        /*0020*/ 	.byte	0x04, 0x0f
        /*0022*/ 	.short	(.L_12 - .L_11)


	//   ....[0]....
	.align		4
.L_11:
        /*0024*/ 	.word	index@(vprintf)


	//----- nvinfo : EIATTR_MERCURY_ISA_VERSION
	.align		4
.L_12:
        /*0028*/ 	.byte	0x03, 0x5f
        /*002a*/ 	.short	0x0101


	//----- nvinfo : EIATTR_VRC_CTA_INIT_COUNT
	.align		4
        /*002c*/ 	.byte	0x02, 0x4a
	.zero		1
	.zero		1


	//----- nvinfo : EIATTR_SYSCALL_OFFSETS
	.align		4
        /*0030*/ 	.byte	0x04, 0x46
        /*0032*/ 	.short	(.L_14 - .L_13)


	//   ....[0]....
.L_13:
        /*0034*/ 	.word	0x000000e0


	//----- nvinfo : EIATTR_EXIT_INSTR_OFFSETS
	.align		4
.L_14:
        /*0038*/ 	.byte	0x04, 0x1c
        /*003a*/ 	.short	(.L_16 - .L_15)


	//   ....[0]....
.L_15:
        /*003c*/ 	.word	0x000015d0


	//----- nvinfo : EIATTR_CRS_STACK_SIZE
	.align		4
.L_16:
        /*0040*/ 	.byte	0x04, 0x1e
        /*0042*/ 	.short	(.L_18 - .L_17)
.L_17:
        /*0044*/ 	.word	0x00000000


	//----- nvinfo : EIATTR_CBANK_PARAM_SIZE
	.align		4
.L_18:
        /*0048*/ 	.byte	0x03, 0x19
        /*004a*/ 	.short	0x0008


	//----- nvinfo : EIATTR_PARAM_CBANK
	.align		4
        /*004c*/ 	.byte	0x04, 0x0a
        /*004e*/ 	.short	(.L_20 - .L_19)
	.align		4
.L_19:
        /*0050*/ 	.word	index@(.nv.constant0._Z3funPd)
        /*0054*/ 	.short	0x0380
        /*0056*/ 	.short	0x0008


	//----- nvinfo : EIATTR_SW_WAR
	.align		4
.L_20:
        /*0058*/ 	.byte	0x04, 0x36
        /*005a*/ 	.short	(.L_22 - .L_21)
.L_21:
        /*005c*/ 	.word	0x00000008
.L_22:


//--------------------- .nv.callgraph             --------------------------
	.section	.nv.callgraph,"",@"SHT_CUDA_CALLGRAPH"
	.align	4
	.sectionentsize	8
	.align		4
        /*0000*/ 	.word	0x00000000
	.align		4
        /*0004*/ 	.word	0xffffffff
	.align		4
        /*0008*/ 	.word	index@(_Z3funPd)
	.align		4
        /*000c*/ 	.word	index@(vprintf)
	.align		4
        /*0010*/ 	.word	0x00000000
	.align		4
        /*0014*/ 	.word	0xfffffffe
	.align		4
        /*0018*/ 	.word	0x00000000
	.align		4
        /*001c*/ 	.word	0xfffffffd
	.align		4
        /*0020*/ 	.word	0x00000000
	.align		4
        /*0024*/ 	.word	0xfffffffc


//--------------------- .nv.constant4             --------------------------
	.section	.nv.constant4,"a",@progbits
	.align	8
	.align		8
.nv.constant4:
        /*0000*/ 	.dword	vprintf
	.align		8
        /*0008*/ 	.dword	$str


//--------------------- .text._Z3funPd            --------------------------
	.section	.text._Z3funPd,"ax",@progbits
	.align	128
        .global         _Z3funPd
        .type           _Z3funPd,@function
        .size           _Z3funPd,(.L_x_4 - _Z3funPd)
        .other          _Z3funPd,@"STO_CUDA_ENTRY STV_DEFAULT"
_Z3funPd:
.text._Z3funPd:
[----:B------:R-:W0:Y:S02]  /*0000*/  LDC R1, c[0x0][0x37c] ;  /* 0x0000df00ff017b82 */ /* 0x000e240000000800 */
[----:B0-----:R-:W-:Y:S01]  /*0010*/  VIADD R1, R1, 0xfffffff8 ;  /* 0xfffffff801017836 */ /* 0x001fe20000000000 */
[----:B------:R-:W-:Y:S01]  /*0020*/  MOV R0, 0x0 ;  /* 0x0000000000007802 */ /* 0x000fe20000000f00 */
[----:B------:R-:W-:Y:S01]  /*0030*/  IMAD.MOV.U32 R8, RZ, RZ, 0x1 ;  /* 0x00000001ff087424 */ /* 0x000fe200078e00ff */
[----:B------:R-:W0:Y:S03]  /*0040*/  LDCU UR4, c[0x0][0x2f8] ;  /* 0x00005f00ff0477ac */ /* 0x000e260008000800 */
[----:B------:R1:W2:Y:S01]  /*0050*/  LDC.64 R2, c[0x4][R0] ;  /* 0x0100000000027b82 */ /* 0x0002a20000000a00 */
[----:B------:R1:W-:Y:S01]  /*0060*/  STL [R1], R8 ;  /* 0x0000000801007387 */ /* 0x0003e20000100800 */
[----:B------:R-:W3:Y:S01]  /*0070*/  LDCU.64 UR6, c[0x4][0x8] ;  /* 0x01000100ff0677ac */ /* 0x000ee20008000a00 */
[----:B------:R-:W4:Y:S01]  /*0080*/  LDCU UR5, c[0x0][0x2fc] ;  /* 0x00005f80ff0577ac */ /* 0x000f220008000800 */
[----:B0-----:R-:W-:Y:S01]  /*0090*/  IADD3 R6, P0, PT, R1, UR4, RZ ;  /* 0x0000000401067c10 */ /* 0x001fe2000ff1e0ff */
[----:B---3--:R-:W-:-:S02]  /*00a0*/  IMAD.U32 R4, RZ, RZ, UR6 ;  /* 0x00000006ff047e24 */ /* 0x008fc4000f8e00ff */
[----:B------:R-:W-:Y:S02]  /*00b0*/  IMAD.U32 R5, RZ, RZ, UR7 ;  /* 0x00000007ff057e24 */ /* 0x000fe4000f8e00ff */
[----:B-1--4-:R-:W-:-:S08]  /*00c0*/  IMAD.X R7, RZ, RZ, UR5, P0 ;  /* 0x00000005ff077e24 */ /* 0x012fd000080e06ff */
[----:B------:R-:W-:-:S07]  /*00d0*/  LEPC R20, `(.L_x_0) ;  /* 0x000000001014794e */ /* 0x000fce0000000000 */
[----:B--2---:R-:W-:Y:S05]  /*00e0*/  CALL.ABS.NOINC R2 ;  /* 0x0000000002007343 */ /* 0x004fea0003c00000 */
.L_x_0:
[----:B------:R-:W0:Y:S01]  /*00f0*/  LDC.64 R4, c[0x0][0x358] ;  /* 0x0000d600ff047b82 */ /* 0x000e220000000a00 */
[----:B------:R-:W-:Y:S01]  /*0100*/  BSSY.RECONVERGENT B0, `(.L_x_1) ;  /* 0x0000148000007945 */ /* 0x000fe20003800200 */
[----:B------:R-:W-:Y:S01]  /*0110*/  IMAD.MOV.U32 R0, RZ, RZ, RZ ;  /* 0x000000ffff007224 */ /* 0x000fe200078e00ff */
[----:B------:R-:W-:-:S07]  /*0120*/  CS2R R2, SRZ ;  /* 0x0000000000027805 */ /* 0x000fce000001ff00 */
.L_x_2:
[----:B------:R-:W-:Y:S01]  /*0130*/  UMOV UR4, 0x5a7ed197 ;  /* 0x5a7ed19700047882 */ /* 0x000fe20000000000 */
[----:B------:R-:W-:Y:S01]  /*0140*/  UMOV UR5, 0x400921fb ;  /* 0x400921fb00057882 */ /* 0x000fe20000000000 */
[----:B------:R-:W-:Y:S01]  /*0150*/  VIADD R0, R0, 0x140 ;  /* 0x0000014000007836 */ /* 0x000fe20000000000 */
[----:B------:R-:W-:-:S04]  /*0160*/  DADD R2, R2, UR4 ;  /* 0x0000000402027e29 */ /* 0x000fc80008000000 */
[----:B------:R-:W-:-:S04]  /*0170*/  ISETP.NE.AND P0, PT, R0, 0xf4240, PT ;  /* 0x000f42400000780c */ /* 0x000fc80003f05270 */
[----:B------:R-:W-:-:S08]  /*0180*/  DADD R2, R2, UR4 ;  /* 0x0000000402027e29 */ /* 0x000fd00008000000 */
        /* <DEDUP_REMOVED lines=317> */
[----:B------:R-:W-:Y:S01]  /*1560*/  DADD R2, R2, UR4 ;  /* 0x0000000402027e29 */ /* 0x000fe20008000000 */
[----:B------:R-:W-:Y:S10]  /*1570*/  @P0 BRA `(.L_x_2) ;  /* 0xffffffe800ec0947 */ /* 0x000ff4000383ffff */
[----:B------:R-:W-:Y:S05]  /*1580*/  BSYNC.RECONVERGENT B0 ;  /* 0x0000000000007941 */ /* 0x000fea0003800200 */
.L_x_1:
[----:B------:R-:W1:Y:S01]  /*1590*/  LDC.64 R6, c[0x0][0x380] ;  /* 0x0000e000ff067b82 */ /* 0x000e620000000a00 */
[----:B0-----:R-:W-:Y:S02]  /*15a0*/  R2UR UR4, R4 ;  /* 0x00000000040472ca */ /* 0x001fe400000e0000 */
[----:B------:R-:W-:-:S13]  /*15b0*/  R2UR UR5, R5 ;  /* 0x00000000050572ca */ /* 0x000fda00000e0000 */
[----:B-1----:R-:W-:Y:S01]  /*15c0*/  STG.E.64 desc[UR4][R6.64], R2 ;  /* 0x0000000206007986 */ /* 0x002fe2000c101b04 */
[----:B------:R-:W-:Y:S05]  /*15d0*/  EXIT ;  /* 0x000000000000794d */ /* 0x000fea0003800000 */
.L_x_3:
[----:B------:R-:W-:-:S00]  /*15e0*/  BRA `(.L_x_3) ;  /* 0xfffffffc00fc7947 */ /* 0x000fc0000383ffff */
[----:B------:R-:W-:-:S00]  /*15f0*/  NOP ;  /* 0x0000000000007918 */ /* 0x000fc00000000000 */
        /* <DEDUP_REMOVED lines=8> */
.L_x_4:


//--------------------- .nv.global.init           --------------------------
	.section	.nv.global.init,"aw",@progbits
.nv.global.init:
	.type		$str,@object
	.size		$str,(.L_0 - $str)
$str:
        /*0000*/ 	.byte	0x4e, 0x4e, 0x20, 0x3d, 0x20, 0x25, 0x64, 0x0a, 0x00
.L_0:


//--------------------- .nv.shared.reserved.0     --------------------------
	.section	.nv.shared.reserved.0,"aw",@nobits
	.weak		__nv_reservedSMEM_offset_0_alias
	.size		__nv_reservedSMEM_offset_0_alias, 0, 64
	.other		__nv_reservedSMEM_offset_0_alias,@"STO_CUDA_RESERVED_SHARED STV_DEFAULT"
__nv_reservedSMEM_offset_0_alias:
	.zero		0
	.zero		64


//--------------------- .nv.constant0._Z3funPd    --------------------------
	.section	.nv.constant0._Z3funPd,"a",@progbits
	.sectionflags	@""
	.align	4
.nv.constant0._Z3funPd:
	.zero		904


//--------------------- SYMBOLS --------------------------

	.type		.nv.reservedSmem.offset0,@object
	.size		.nv.reservedSmem.offset0,0x4
	.type		vprintf,@function
